//
// Generated by NVIDIA NVVM Compiler
//
// Compiler Build ID: CL-36424714
// Cuda compilation tools, release 13.0, V13.0.88
// Based on NVVM 20.0.0
//

.version 9.0
.target sm_100
.address_size 64

	// .globl	_Z6MatAddPA32_iS0_S0_

.visible .entry _Z6MatAddPA32_iS0_S0_(
	.param .u64 .ptr .align 1 _Z6MatAddPA32_iS0_S0__param_0,
	.param .u64 .ptr .align 1 _Z6MatAddPA32_iS0_S0__param_1,
	.param .u64 .ptr .align 1 _Z6MatAddPA32_iS0_S0__param_2
)
{
	.reg .b32 	%r<7>;
	.reg .b64 	%rd<16>;

	ld.param.u64 	%rd1, [_Z6MatAddPA32_iS0_S0__param_0];
	ld.param.u64 	%rd2, [_Z6MatAddPA32_iS0_S0__param_1];
	ld.param.u64 	%rd3, [_Z6MatAddPA32_iS0_S0__param_2];
	cvta.to.global.u64 	%rd4, %rd1;
	cvta.to.global.u64 	%rd5, %rd2;
	cvta.to.global.u64 	%rd6, %rd3;
	mov.u32 	%r1, %tid.x;
	shr.u32 	%r2, %r1, 5;
	mul.wide.u32 	%rd7, %r2, 128;
	add.s64 	%rd8, %rd4, %rd7;
	shl.b32 	%r3, %r1, 2;
	cvt.u64.u32 	%rd9, %r3;
	and.b64  	%rd10, %rd9, 124;
	add.s64 	%rd11, %rd8, %rd10;
	ld.global.u32 	%r4, [%rd11];
	add.s64 	%rd12, %rd5, %rd7;
	add.s64 	%rd13, %rd12, %rd10;
	ld.global.u32 	%r5, [%rd13];
	add.s32 	%r6, %r5, %r4;
	add.s64 	%rd14, %rd6, %rd7;
	add.s64 	%rd15, %rd14, %rd10;
	st.global.u32 	[%rd15], %r6;
	ret;

}


// ===== COMPILED SASS (sm_100) =====

	.target	sm_100

	.elftype	@"ET_EXEC"


//--------------------- .note.nv.tkinfo           --------------------------
	.section	.note.nv.tkinfo,"",@"SHT_NOTE"
	.sectionflags	@"SHF_NOTE_NV_TKINFO"
	.tkinfo
        /*0018*/ 	.word	0x00000002
        /*0030*/ 	.string	""
        /*0030*/ 	.string	"ptxas"
        /*0030*/ 	.string	"Cuda compilation tools, release 13.0, V13.0.88"
        /*0030*/ 	.string	"Build cuda_13.0.r13.0/compiler.36424714_0"
        /*0030*/ 	.string	"-arch sm_100 -m 64 "



//--------------------- .note.nv.cuinfo           --------------------------
	.section	.note.nv.cuinfo,"",@"SHT_NOTE"
	.sectionflags	@"SHF_NOTE_NV_CUINFO"
        /*0018*/ 	.short	0x0002
        /*001a*/ 	.short	0x0064
        /*001c*/ 	.short	0x0082
	.zero		2


//--------------------- .nv.info                  --------------------------
	.section	.nv.info,"",@"SHT_CUDA_INFO"
	.align	4


	//----- nvinfo : EIATTR_REGCOUNT
	.align		4
        /*0000*/ 	.byte	0x04, 0x2f
        /*0002*/ 	.short	(.L_1 - .L_0)
	.align		4
.L_0:
        /*0004*/ 	.word	index@(_Z6MatAddPA32_iS0_S0_)
        /*0008*/ 	.word	0x0000000e


	//----- nvinfo : EIATTR_FRAME_SIZE
	.align		4
.L_1:
        /*000c*/ 	.byte	0x04, 0x11
        /*000e*/ 	.short	(.L_3 - .L_2)
	.align		4
.L_2:
        /*0010*/ 	.word	index@(_Z6MatAddPA32_iS0_S0_)
        /*0014*/ 	.word	0x00000000


	//----- nvinfo : EIATTR_MIN_STACK_SIZE
	.align		4
.L_3:
        /*0018*/ 	.byte	0x04, 0x12
        /*001a*/ 	.short	(.L_5 - .L_4)
	.align		4
.L_4:
        /*001c*/ 	.word	index@(_Z6MatAddPA32_iS0_S0_)
        /*0020*/ 	.word	0x00000000
.L_5:


//--------------------- .nv.compat                --------------------------
	.section	.nv.compat,"",@"SHT_CUDA_COMPAT_INFO"
	.align	4
        /*0000*/ 	.byte	0x02, 0x09, 0x00, 0x00, 0x02, 0x02, 0x01, 0x00, 0x02, 0x05, 0x05, 0x00, 0x03, 0x07, 0x01, 0x01
        /*0010*/ 	.byte	0x02, 0x03, 0x00, 0x00, 0x02, 0x06, 0x01, 0x00, 0x04, 0x0b, 0x08, 0x00, 0x09, 0x00, 0x00, 0x00
        /*0020*/ 	.byte	0x00, 0x00, 0x00, 0x00


//--------------------- .nv.info._Z6MatAddPA32_iS0_S0_ --------------------------
	.section	.nv.info._Z6MatAddPA32_iS0_S0_,"",@"SHT_CUDA_INFO"
	.sectionflags	@""
	.align	4


	//----- nvinfo : EIATTR_CUDA_API_VERSION
	.align		4
        /*0000*/ 	.byte	0x04, 0x37
        /*0002*/ 	.short	(.L_7 - .L_6)
.L_6:
        /*0004*/ 	.word	0x00000082


	//----- nvinfo : EIATTR_KPARAM_INFO
	.align		4
.L_7:
        /*0008*/ 	.byte	0x04, 0x17
        /*000a*/ 	.short	(.L_9 - .L_8)
.L_8:
        /*000c*/ 	.word	0x00000000
        /*0010*/ 	.short	0x0002
        /*0012*/ 	.short	0x0010
        /*0014*/ 	.byte	0x00, 0xf5, 0x21, 0x00


	//----- nvinfo : EIATTR_KPARAM_INFO
	.align		4
.L_9:
        /*0018*/ 	.byte	0x04, 0x17
        /*001a*/ 	.short	(.L_11 - .L_10)
.L_10:
        /*001c*/ 	.word	0x00000000
        /*0020*/ 	.short	0x0001
        /*0022*/ 	.short	0x0008
        /*0024*/ 	.byte	0x00, 0xf5, 0x21, 0x00


	//----- nvinfo : EIATTR_KPARAM_INFO
	.align		4
.L_11:
        /*0028*/ 	.byte	0x04, 0x17
        /*002a*/ 	.short	(.L_13 - .L_12)
.L_12:
        /*002c*/ 	.word	0x00000000
        /*0030*/ 	.short	0x0000
        /*0032*/ 	.short	0x0000
        /*0034*/ 	.byte	0x00, 0xf5, 0x21, 0x00


	//----- nvinfo : EIATTR_SPARSE_MMA_MASK
	.align		4
.L_13:
        /*0038*/ 	.byte	0x03, 0x50
        /*003a*/ 	.short	0x0000


	//----- nvinfo : EIATTR_MAXREG_COUNT
	.align		4
        /*003c*/ 	.byte	0x03, 0x1b
        /*003e*/ 	.short	0x00ff


	//----- nvinfo : EIATTR_MERCURY_ISA_VERSION
	.align		4
        /*0040*/ 	.byte	0x03, 0x5f
        /*0042*/ 	.short	0x0101


	//----- nvinfo : EIATTR_VRC_CTA_INIT_COUNT
	.align		4
        /*0044*/ 	.byte	0x02, 0x4a
	.zero		1
	.zero		1


	//----- nvinfo : EIATTR_EXIT_INSTR_OFFSETS
	.align		4
        /*0048*/ 	.byte	0x04, 0x1c
        /*004a*/ 	.short	(.L_15 - .L_14)


	//   ....[0]....
.L_14:
        /*004c*/ 	.word	0x00000160


	//----- nvinfo : EIATTR_CBANK_PARAM_SIZE
	.align		4
.L_15:
        /*0050*/ 	.byte	0x03, 0x19
        /*0052*/ 	.short	0x0018


	//----- nvinfo : EIATTR_PARAM_CBANK
	.align		4
        /*0054*/ 	.byte	0x04, 0x0a
        /*0056*/ 	.short	(.L_17 - .L_16)
	.align		4
.L_16:
        /*0058*/ 	.word	index@(.nv.constant0._Z6MatAddPA32_iS0_S0_)
        /*005c*/ 	.short	0x0380
        /*005e*/ 	.short	0x0018


	//----- nvinfo : EIATTR_SW_WAR
	.align		4
.L_17:
        /*0060*/ 	.byte	0x04, 0x36
        /*0062*/ 	.short	(.L_19 - .L_18)
.L_18:
        /*0064*/ 	.word	0x00000008
.L_19:


//--------------------- .nv.callgraph             --------------------------
	.section	.nv.callgraph,"",@"SHT_CUDA_CALLGRAPH"
	.align	4
	.sectionentsize	8
	.align		4
        /*0000*/ 	.word	0x00000000
	.align		4
        /*0004*/ 	.word	0xffffffff
	.align		4
        /*0008*/ 	.word	0x00000000
	.align		4
        /*000c*/ 	.word	0xfffffffe
	.align		4
        /*0010*/ 	.word	0x00000000
	.align		4
        /*0014*/ 	.word	0xfffffffd
	.align		4
        /*0018*/ 	.word	0x00000000
	.align		4
        /*001c*/ 	.word	0xfffffffc


//--------------------- .text._Z6MatAddPA32_iS0_S0_ --------------------------
	.section	.text._Z6MatAddPA32_iS0_S0_,"ax",@progbits
	.align	128
        .global         _Z6MatAddPA32_iS0_S0_
        .type           _Z6MatAddPA32_iS0_S0_,@function
        .size           _Z6MatAddPA32_iS0_S0_,(.L_x_1 - _Z6MatAddPA32_iS0_S0_)
        .other          _Z6MatAddPA32_iS0_S0_,@"STO_CUDA_ENTRY STV_DEFAULT"
_Z6MatAddPA32_iS0_S0_:
.text._Z6MatAddPA32_iS0_S0_:
[----:B------:R-:W-:Y:S01]  /*0000*/  LDC R1, c[0x0][0x37c] ;  /* 0x0000df00ff017b82 */ /* 0x000fe20000000800 */
[----:B------:R-:W0:Y:S07]  /*0010*/  S2R R0, SR_TID.X ;  /* 0x0000000000007919 */ /* 0x000e2e0000002100 */
[----:B------:R-:W1:Y:S01]  /*0020*/  LDC.64 R4, c[0x0][0x388] ;  /* 0x0000e200ff047b82 */ /* 0x000e620000000a00 */
[----:B------:R-:W2:Y:S07]  /*0030*/  LDCU.64 UR4, c[0x0][0x358] ;  /* 0x00006b00ff0477ac */ /* 0x000eae0008000a00 */
[----:B------:R-:W3:Y:S01]  /*0040*/  LDC.64 R2, c[0x0][0x380] ;  /* 0x0000e000ff027b82 */ /* 0x000ee20000000a00 */
[----:B0-----:R-:W-:Y:S01]  /*0050*/  SHF.R.U32.HI R9, RZ, 0x5, R0 ;  /* 0x00000005ff097819 */ /* 0x001fe20000011600 */
[----:B------:R-:W-:-:S04]  /*0060*/  IMAD.SHL.U32 R0, R0, 0x4, RZ ;  /* 0x0000000400007824 */ /* 0x000fc800078e00ff */
[----:B-1----:R-:W-:Y:S01]  /*0070*/  IMAD.WIDE.U32 R4, R9, 0x80, R4 ;  /* 0x0000008009047825 */ /* 0x002fe200078e0004 */
[----:B------:R-:W-:-:S03]  /*0080*/  LOP3.LUT R11, R0, 0x7c, RZ, 0xc0, !PT ;  /* 0x0000007c000b7812 */ /* 0x000fc600078ec0ff */
[----:B---3--:R-:W-:Y:S01]  /*0090*/  IMAD.WIDE.U32 R2, R9, 0x80, R2 ;  /* 0x0000008009027825 */ /* 0x008fe200078e0002 */
[-C--:B------:R-:W-:Y:S02]  /*00a0*/  IADD3 R4, P1, PT, R4, R11.reuse, RZ ;  /* 0x0000000b04047210 */ /* 0x080fe40007f3e0ff */
[----:B------:R-:W-:-:S03]  /*00b0*/  IADD3 R6, P0, PT, R2, R11, RZ ;  /* 0x0000000b02067210 */ /* 0x000fc60007f1e0ff */
[----:B------:R-:W-:Y:S01]  /*00c0*/  IMAD.X R5, RZ, RZ, R5, P1 ;  /* 0x000000ffff057224 */ /* 0x000fe200008e0605 */
[----:B------:R-:W-:Y:S02]  /*00d0*/  IADD3.X R7, PT, PT, RZ, R3, RZ, P0, !PT ;  /* 0x00000003ff077210 */ /* 0x000fe400007fe4ff */
[----:B------:R-:W0:Y:S03]  /*00e0*/  LDC.64 R2, c[0x0][0x390] ;  /* 0x0000e400ff027b82 */ /* 0x000e260000000a00 */
[----:B--2---:R-:W2:Y:S04]  /*00f0*/  LDG.E R5, desc[UR4][R4.64] ;  /* 0x0000000404057981 */ /* 0x004ea8000c1e1900 */
[----:B------:R-:W2:Y:S01]  /*0100*/  LDG.E R6, desc[UR4][R6.64] ;  /* 0x0000000406067981 */ /* 0x000ea2000c1e1900 */
[----:B0-----:R-:W-:-:S03]  /*0110*/  IMAD.WIDE.U32 R2, R9, 0x80, R2 ;  /* 0x0000008009027825 */ /* 0x001fc600078e0002 */
[----:B------:R-:W-:-:S04]  /*0120*/  IADD3 R2, P0, PT, R2, R11, RZ ;  /* 0x0000000b02027210 */ /* 0x000fc80007f1e0ff */
[----:B------:R-:W-:Y:S01]  /*0130*/  IADD3.X R3, PT, PT, RZ, R3, RZ, P0, !PT ;  /* 0x00000003ff037210 */ /* 0x000fe200007fe4ff */
[----:B--2---:R-:W-:-:S05]  /*0140*/  IMAD.IADD R9, R6, 0x1, R5 ;  /* 0x0000000106097824 */ /* 0x004fca00078e0205 */
[----:B------:R-:W-:Y:S01]  /*0150*/  STG.E desc[UR4][R2.64], R9 ;  /* 0x0000000902007986 */ /* 0x000fe2000c101904 */
[----:B------:R-:W-:Y:S05]  /*0160*/  EXIT ;  /* 0x000000000000794d */ /* 0x000fea0003800000 */
.L_x_0:
[----:B------:R-:W-:-:S00]  /*0170*/  BRA `(.L_x_0) ;  /* 0xfffffffc00fc7947 */ /* 0x000fc0000383ffff */
[----:B------:R-:W-:-:S00]  /*0180*/  NOP ;  /* 0x0000000000007918 */ /* 0x000fc00000000000 */
[----:B------:R-:W-:-:S00]  /*0190*/  NOP ;  /* 0x0000000000007918 */ /* 0x000fc00000000000 */
[----:B------:R-:W-:-:S00]  /*01a0*/  NOP ;  /* 0x0000000000007918 */ /* 0x000fc00000000000 */
[----:B------:R-:W-:-:S00]  /*01b0*/  NOP ;  /* 0x0000000000007918 */ /* 0x000fc00000000000 */
[----:B------:R-:W-:-:S00]  /*01c0*/  NOP ;  /* 0x0000000000007918 */ /* 0x000fc00000000000 */
[----:B------:R-:W-:-:S00]  /*01d0*/  NOP ;  /* 0x0000000000007918 */ /* 0x000fc00000000000 */
[----:B------:R-:W-:-:S00]  /*01e0*/  NOP ;  /* 0x0000000000007918 */ /* 0x000fc00000000000 */
[----:B------:R-:W-:-:S00]  /*01f0*/  NOP ;  /* 0x0000000000007918 */ /* 0x000fc00000000000 */
.L_x_1:


//--------------------- .nv.shared.reserved.0     --------------------------
	.section	.nv.shared.reserved.0,"aw",@nobits
	.weak		__nv_reservedSMEM_offset_0_alias
	.size		__nv_reservedSMEM_offset_0_alias, 0, 64
	.other		__nv_reservedSMEM_offset_0_alias,@"STO_CUDA_RESERVED_SHARED STV_DEFAULT"
__nv_reservedSMEM_offset_0_alias:
	.zero		0
	.zero		64


//--------------------- .nv.constant0._Z6MatAddPA32_iS0_S0_ --------------------------
	.section	.nv.constant0._Z6MatAddPA32_iS0_S0_,"a",@progbits
	.sectionflags	@""
	.align	4
.nv.constant0._Z6MatAddPA32_iS0_S0_:
	.zero		920


//--------------------- SYMBOLS --------------------------

	.type		.nv.reservedSmem.offset0,@object
	.size		.nv.reservedSmem.offset0,0x4
